//
// Generated by NVIDIA NVVM Compiler
//
// Compiler Build ID: CL-36424714
// Cuda compilation tools, release 13.0, V13.0.88
// Based on NVVM 20.0.0
//

.version 9.0
.target sm_100
.address_size 64

	// .globl	_Z6assignPdii

.visible .entry _Z6assignPdii(
	.param .u64 .ptr .align 1 _Z6assignPdii_param_0,
	.param .u32 _Z6assignPdii_param_1,
	.param .u32 _Z6assignPdii_param_2
)
{
	.reg .pred 	%p<2>;
	.reg .b32 	%r<7>;
	.reg .b64 	%rd<5>;
	.reg .b64 	%fd<4>;

	ld.param.u64 	%rd1, [_Z6assignPdii_param_0];
	ld.param.u32 	%r3, [_Z6assignPdii_param_1];
	ld.param.u32 	%r2, [_Z6assignPdii_param_2];
	mov.u32 	%r4, %ctaid.x;
	mov.u32 	%r5, %ntid.x;
	mov.u32 	%r6, %tid.x;
	mad.lo.s32 	%r1, %r4, %r5, %r6;
	setp.ge.s32 	%p1, %r1, %r3;
	@%p1 bra 	$L__BB0_2;
	cvta.to.global.u64 	%rd2, %rd1;
	cvt.rn.f64.s32 	%fd1, %r1;
	cvt.rn.f64.s32 	%fd2, %r2;
	fma.rn.f64 	%fd3, %fd2, 0d3F847AE147AE147B, %fd1;
	mul.wide.s32 	%rd3, %r1, 8;
	add.s64 	%rd4, %rd2, %rd3;
	st.global.f64 	[%rd4], %fd3;
$L__BB0_2:
	ret;

}


// ===== COMPILED SASS (sm_100) =====

	.target	sm_100

	.elftype	@"ET_EXEC"


//--------------------- .note.nv.tkinfo           --------------------------
	.section	.note.nv.tkinfo,"",@"SHT_NOTE"
	.sectionflags	@"SHF_NOTE_NV_TKINFO"
	.tkinfo
        /*0018*/ 	.word	0x00000002
        /*0030*/ 	.string	""
        /*0030*/ 	.string	"ptxas"
        /*0030*/ 	.string	"Cuda compilation tools, release 13.0, V13.0.88"
        /*0030*/ 	.string	"Build cuda_13.0.r13.0/compiler.36424714_0"
        /*0030*/ 	.string	"-arch sm_100 -m 64 "



//--------------------- .note.nv.cuinfo           --------------------------
	.section	.note.nv.cuinfo,"",@"SHT_NOTE"
	.sectionflags	@"SHF_NOTE_NV_CUINFO"
        /*0018*/ 	.short	0x0002
        /*001a*/ 	.short	0x0064
        /*001c*/ 	.short	0x0082
	.zero		2


//--------------------- .nv.info                  --------------------------
	.section	.nv.info,"",@"SHT_CUDA_INFO"
	.align	4


	//----- nvinfo : EIATTR_REGCOUNT
	.align		4
        /*0000*/ 	.byte	0x04, 0x2f
        /*0002*/ 	.short	(.L_1 - .L_0)
	.align		4
.L_0:
        /*0004*/ 	.word	index@(_Z6assignPdii)
        /*0008*/ 	.word	0x0000000c


	//----- nvinfo : EIATTR_FRAME_SIZE
	.align		4
.L_1:
        /*000c*/ 	.byte	0x04, 0x11
        /*000e*/ 	.short	(.L_3 - .L_2)
	.align		4
.L_2:
        /*0010*/ 	.word	index@(_Z6assignPdii)
        /*0014*/ 	.word	0x00000000


	//----- nvinfo : EIATTR_MIN_STACK_SIZE
	.align		4
.L_3:
        /*0018*/ 	.byte	0x04, 0x12
        /*001a*/ 	.short	(.L_5 - .L_4)
	.align		4
.L_4:
        /*001c*/ 	.word	index@(_Z6assignPdii)
        /*0020*/ 	.word	0x00000000
.L_5:


//--------------------- .nv.compat                --------------------------
	.section	.nv.compat,"",@"SHT_CUDA_COMPAT_INFO"
	.align	4
        /*0000*/ 	.byte	0x02, 0x09, 0x00, 0x00, 0x02, 0x02, 0x01, 0x00, 0x02, 0x05, 0x05, 0x00, 0x03, 0x07, 0x01, 0x01
        /*0010*/ 	.byte	0x02, 0x03, 0x00, 0x00, 0x02, 0x06, 0x01, 0x00, 0x04, 0x0b, 0x08, 0x00, 0x01, 0x00, 0x00, 0x00
        /*0020*/ 	.byte	0x00, 0x00, 0x00, 0x00


//--------------------- .nv.info._Z6assignPdii    --------------------------
	.section	.nv.info._Z6assignPdii,"",@"SHT_CUDA_INFO"
	.sectionflags	@""
	.align	4


	//----- nvinfo : EIATTR_CUDA_API_VERSION
	.align		4
        /*0000*/ 	.byte	0x04, 0x37
        /*0002*/ 	.short	(.L_7 - .L_6)
.L_6:
        /*0004*/ 	.word	0x00000082


	//----- nvinfo : EIATTR_KPARAM_INFO
	.align		4
.L_7:
        /*0008*/ 	.byte	0x04, 0x17
        /*000a*/ 	.short	(.L_9 - .L_8)
.L_8:
        /*000c*/ 	.word	0x00000000
        /*0010*/ 	.short	0x0002
        /*0012*/ 	.short	0x000c
        /*0014*/ 	.byte	0x00, 0xf0, 0x11, 0x00


	//----- nvinfo : EIATTR_KPARAM_INFO
	.align		4
.L_9:
        /*0018*/ 	.byte	0x04, 0x17
        /*001a*/ 	.short	(.L_11 - .L_10)
.L_10:
        /*001c*/ 	.word	0x00000000
        /*0020*/ 	.short	0x0001
        /*0022*/ 	.short	0x0008
        /*0024*/ 	.byte	0x00, 0xf0, 0x11, 0x00


	//----- nvinfo : EIATTR_KPARAM_INFO
	.align		4
.L_11:
        /*0028*/ 	.byte	0x04, 0x17
        /*002a*/ 	.short	(.L_13 - .L_12)
.L_12:
        /*002c*/ 	.word	0x00000000
        /*0030*/ 	.short	0x0000
        /*0032*/ 	.short	0x0000
        /*0034*/ 	.byte	0x00, 0xf5, 0x21, 0x00


	//----- nvinfo : EIATTR_SPARSE_MMA_MASK
	.align		4
.L_13:
        /*0038*/ 	.byte	0x03, 0x50
        /*003a*/ 	.short	0x0000


	//----- nvinfo : EIATTR_MAXREG_COUNT
	.align		4
        /*003c*/ 	.byte	0x03, 0x1b
        /*003e*/ 	.short	0x00ff


	//----- nvinfo : EIATTR_MERCURY_ISA_VERSION
	.align		4
        /*0040*/ 	.byte	0x03, 0x5f
        /*0042*/ 	.short	0x0101


	//----- nvinfo : EIATTR_VRC_CTA_INIT_COUNT
	.align		4
        /*0044*/ 	.byte	0x02, 0x4a
	.zero		1
	.zero		1


	//----- nvinfo : EIATTR_EXIT_INSTR_OFFSETS
	.align		4
        /*0048*/ 	.byte	0x04, 0x1c
        /*004a*/ 	.short	(.L_15 - .L_14)


	//   ....[0]....
.L_14:
        /*004c*/ 	.word	0x00000070


	//   ....[1]....
        /*0050*/ 	.word	0x00000120


	//----- nvinfo : EIATTR_CBANK_PARAM_SIZE
	.align		4
.L_15:
        /*0054*/ 	.byte	0x03, 0x19
        /*0056*/ 	.short	0x0010


	//----- nvinfo : EIATTR_PARAM_CBANK
	.align		4
        /*0058*/ 	.byte	0x04, 0x0a
        /*005a*/ 	.short	(.L_17 - .L_16)
	.align		4
.L_16:
        /*005c*/ 	.word	index@(.nv.constant0._Z6assignPdii)
        /*0060*/ 	.short	0x0380
        /*0062*/ 	.short	0x0010


	//----- nvinfo : EIATTR_SW_WAR
	.align		4
.L_17:
        /*0064*/ 	.byte	0x04, 0x36
        /*0066*/ 	.short	(.L_19 - .L_18)
.L_18:
        /*0068*/ 	.word	0x00000008
.L_19:


//--------------------- .nv.callgraph             --------------------------
	.section	.nv.callgraph,"",@"SHT_CUDA_CALLGRAPH"
	.align	4
	.sectionentsize	8
	.align		4
        /*0000*/ 	.word	0x00000000
	.align		4
        /*0004*/ 	.word	0xffffffff
	.align		4
        /*0008*/ 	.word	0x00000000
	.align		4
        /*000c*/ 	.word	0xfffffffe
	.align		4
        /*0010*/ 	.word	0x00000000
	.align		4
        /*0014*/ 	.word	0xfffffffd
	.align		4
        /*0018*/ 	.word	0x00000000
	.align		4
        /*001c*/ 	.word	0xfffffffc


//--------------------- .text._Z6assignPdii       --------------------------
	.section	.text._Z6assignPdii,"ax",@progbits
	.align	128
        .global         _Z6assignPdii
        .type           _Z6assignPdii,@function
        .size           _Z6assignPdii,(.L_x_1 - _Z6assignPdii)
        .other          _Z6assignPdii,@"STO_CUDA_ENTRY STV_DEFAULT"
_Z6assignPdii:
.text._Z6assignPdii:
[----:B------:R-:W-:Y:S01]  /*0000*/  LDC R1, c[0x0][0x37c] ;  /* 0x0000df00ff017b82 */ /* 0x000fe20000000800 */
[----:B------:R-:W0:Y:S07]  /*0010*/  S2R R0, SR_TID.X ;  /* 0x0000000000007919 */ /* 0x000e2e0000002100 */
[----:B------:R-:W0:Y:S01]  /*0020*/  S2UR UR4, SR_CTAID.X ;  /* 0x00000000000479c3 */ /* 0x000e220000002500 */
[----:B------:R-:W1:Y:S07]  /*0030*/  LDCU UR5, c[0x0][0x388] ;  /* 0x00007100ff0577ac */ /* 0x000e6e0008000800 */
[----:B------:R-:W0:Y:S02]  /*0040*/  LDC R9, c[0x0][0x360] ;  /* 0x0000d800ff097b82 */ /* 0x000e240000000800 */
[----:B0-----:R-:W-:-:S05]  /*0050*/  IMAD R9, R9, UR4, R0 ;  /* 0x0000000409097c24 */ /* 0x001fca000f8e0200 */
[----:B-1----:R-:W-:-:S13]  /*0060*/  ISETP.GE.AND P0, PT, R9, UR5, PT ;  /* 0x0000000509007c0c */ /* 0x002fda000bf06270 */
[----:B------:R-:W-:Y:S05]  /*0070*/  @P0 EXIT ;  /* 0x000000000000094d */ /* 0x000fea0003800000 */
[----:B------:R-:W0:Y:S01]  /*0080*/  LDCU UR4, c[0x0][0x38c] ;  /* 0x00007180ff0477ac */ /* 0x000e220008000800 */
[----:B------:R-:W1:Y:S01]  /*0090*/  LDC.64 R6, c[0x0][0x380] ;  /* 0x0000e000ff067b82 */ /* 0x000e620000000a00 */
[----:B------:R-:W-:Y:S01]  /*00a0*/  I2F.F64 R2, R9 ;  /* 0x0000000900027312 */ /* 0x000fe20000201c00 */
[----:B------:R-:W-:Y:S01]  /*00b0*/  UMOV UR6, 0x47ae147b ;  /* 0x47ae147b00067882 */ /* 0x000fe20000000000 */
[----:B------:R-:W-:-:S06]  /*00c0*/  UMOV UR7, 0x3f847ae1 ;  /* 0x3f847ae100077882 */ /* 0x000fcc0000000000 */
[----:B0-----:R-:W0:Y:S01]  /*00d0*/  I2F.F64 R4, UR4 ;  /* 0x0000000400047d12 */ /* 0x001e220008201c00 */
[----:B------:R-:W2:Y:S01]  /*00e0*/  LDCU.64 UR4, c[0x0][0x358] ;  /* 0x00006b00ff0477ac */ /* 0x000ea20008000a00 */
[----:B0-----:R-:W-:Y:S01]  /*00f0*/  DFMA R2, R4, UR6, R2 ;  /* 0x0000000604027c2b */ /* 0x001fe20008000002 */
[----:B-1----:R-:W-:-:S06]  /*0100*/  IMAD.WIDE R4, R9, 0x8, R6 ;  /* 0x0000000809047825 */ /* 0x002fcc00078e0206 */
[----:B--2---:R-:W-:Y:S01]  /*0110*/  STG.E.64 desc[UR4][R4.64], R2 ;  /* 0x0000000204007986 */ /* 0x004fe2000c101b04 */
[----:B------:R-:W-:Y:S05]  /*0120*/  EXIT ;  /* 0x000000000000794d */ /* 0x000fea0003800000 */
.L_x_0:
[----:B------:R-:W-:-:S00]  /*0130*/  BRA `(.L_x_0) ;  /* 0xfffffffc00fc7947 */ /* 0x000fc0000383ffff */
[----:B------:R-:W-:-:S00]  /*0140*/  NOP ;  /* 0x0000000000007918 */ /* 0x000fc00000000000 */
        /* <DEDUP_REMOVED lines=11> */
.L_x_1:


//--------------------- .nv.shared.reserved.0     --------------------------
	.section	.nv.shared.reserved.0,"aw",@nobits
	.weak		__nv_reservedSMEM_offset_0_alias
	.size		__nv_reservedSMEM_offset_0_alias, 0, 64
	.other		__nv_reservedSMEM_offset_0_alias,@"STO_CUDA_RESERVED_SHARED STV_DEFAULT"
__nv_reservedSMEM_offset_0_alias:
	.zero		0
	.zero		64


//--------------------- .nv.constant0._Z6assignPdii --------------------------
	.section	.nv.constant0._Z6assignPdii,"a",@progbits
	.sectionflags	@""
	.align	4
.nv.constant0._Z6assignPdii:
	.zero		912


//--------------------- SYMBOLS --------------------------

	.type		.nv.reservedSmem.offset0,@object
	.size		.nv.reservedSmem.offset0,0x4
